//
// Generated by NVIDIA NVVM Compiler
//
// Compiler Build ID: CL-36424714
// Cuda compilation tools, release 13.0, V13.0.88
// Based on NVVM 20.0.0
//

.version 9.0
.target sm_100
.address_size 64

	// .globl	_Z16initializeArraysPbPfS0_ii

.visible .entry _Z16initializeArraysPbPfS0_ii(
	.param .u64 .ptr .align 1 _Z16initializeArraysPbPfS0_ii_param_0,
	.param .u64 .ptr .align 1 _Z16initializeArraysPbPfS0_ii_param_1,
	.param .u64 .ptr .align 1 _Z16initializeArraysPbPfS0_ii_param_2,
	.param .u32 _Z16initializeArraysPbPfS0_ii_param_3,
	.param .u32 _Z16initializeArraysPbPfS0_ii_param_4
)
{
	.reg .pred 	%p<3>;
	.reg .b16 	%rs<3>;
	.reg .b32 	%r<9>;
	.reg .b64 	%rd<17>;

	ld.param.u64 	%rd4, [_Z16initializeArraysPbPfS0_ii_param_0];
	ld.param.u64 	%rd5, [_Z16initializeArraysPbPfS0_ii_param_1];
	ld.param.u64 	%rd6, [_Z16initializeArraysPbPfS0_ii_param_2];
	ld.param.u32 	%r2, [_Z16initializeArraysPbPfS0_ii_param_3];
	ld.param.u32 	%r3, [_Z16initializeArraysPbPfS0_ii_param_4];
	cvta.to.global.u64 	%rd1, %rd6;
	cvta.to.global.u64 	%rd2, %rd5;
	cvta.to.global.u64 	%rd3, %rd4;
	mov.u32 	%r4, %ctaid.x;
	mov.u32 	%r5, %ntid.x;
	mov.u32 	%r6, %tid.x;
	mad.lo.s32 	%r1, %r4, %r5, %r6;
	setp.ge.s32 	%p1, %r1, %r3;
	@%p1 bra 	$L__BB0_4;
	setp.ne.s32 	%p2, %r2, %r1;
	@%p2 bra 	$L__BB0_3;
	cvt.s64.s32 	%rd12, %r2;
	add.s64 	%rd13, %rd3, %rd12;
	mov.b16 	%rs2, 1;
	st.global.u8 	[%rd13], %rs2;
	mul.wide.s32 	%rd14, %r2, 4;
	add.s64 	%rd15, %rd2, %rd14;
	mov.b32 	%r8, 0;
	st.global.u32 	[%rd15], %r8;
	add.s64 	%rd16, %rd1, %rd14;
	st.global.u32 	[%rd16], %r8;
	bra.uni 	$L__BB0_4;
$L__BB0_3:
	cvt.s64.s32 	%rd7, %r1;
	add.s64 	%rd8, %rd3, %rd7;
	mov.b16 	%rs1, 0;
	st.global.u8 	[%rd8], %rs1;
	mul.wide.s32 	%rd9, %r1, 4;
	add.s64 	%rd10, %rd2, %rd9;
	mov.b32 	%r7, 2139095039;
	st.global.u32 	[%rd10], %r7;
	add.s64 	%rd11, %rd1, %rd9;
	st.global.u32 	[%rd11], %r7;
$L__BB0_4:
	ret;

}
	// .globl	_Z7Kernel1PKiS0_PKfPbPfS4_ii
.visible .entry _Z7Kernel1PKiS0_PKfPbPfS4_ii(
	.param .u64 .ptr .align 1 _Z7Kernel1PKiS0_PKfPbPfS4_ii_param_0,
	.param .u64 .ptr .align 1 _Z7Kernel1PKiS0_PKfPbPfS4_ii_param_1,
	.param .u64 .ptr .align 1 _Z7Kernel1PKiS0_PKfPbPfS4_ii_param_2,
	.param .u64 .ptr .align 1 _Z7Kernel1PKiS0_PKfPbPfS4_ii_param_3,
	.param .u64 .ptr .align 1 _Z7Kernel1PKiS0_PKfPbPfS4_ii_param_4,
	.param .u64 .ptr .align 1 _Z7Kernel1PKiS0_PKfPbPfS4_ii_param_5,
	.param .u32 _Z7Kernel1PKiS0_PKfPbPfS4_ii_param_6,
	.param .u32 _Z7Kernel1PKiS0_PKfPbPfS4_ii_param_7
)
{
	.reg .pred 	%p<7>;
	.reg .b16 	%rs<3>;
	.reg .b32 	%r<21>;
	.reg .b32 	%f<6>;
	.reg .b64 	%rd<24>;

	ld.param.u64 	%rd7, [_Z7Kernel1PKiS0_PKfPbPfS4_ii_param_0];
	ld.param.u64 	%rd8, [_Z7Kernel1PKiS0_PKfPbPfS4_ii_param_1];
	ld.param.u64 	%rd9, [_Z7Kernel1PKiS0_PKfPbPfS4_ii_param_2];
	ld.param.u64 	%rd10, [_Z7Kernel1PKiS0_PKfPbPfS4_ii_param_3];
	ld.param.u64 	%rd11, [_Z7Kernel1PKiS0_PKfPbPfS4_ii_param_4];
	ld.param.u64 	%rd12, [_Z7Kernel1PKiS0_PKfPbPfS4_ii_param_5];
	ld.param.u32 	%r10, [_Z7Kernel1PKiS0_PKfPbPfS4_ii_param_6];
	ld.param.u32 	%r18, [_Z7Kernel1PKiS0_PKfPbPfS4_ii_param_7];
	mov.u32 	%r12, %ctaid.x;
	mov.u32 	%r13, %ntid.x;
	mov.u32 	%r14, %tid.x;
	mad.lo.s32 	%r1, %r12, %r13, %r14;
	setp.ge.s32 	%p1, %r1, %r10;
	@%p1 bra 	$L__BB1_9;
	cvta.to.global.u64 	%rd13, %rd10;
	cvt.s64.s32 	%rd14, %r1;
	add.s64 	%rd1, %rd13, %rd14;
	ld.global.u8 	%rs1, [%rd1];
	setp.ne.s16 	%p2, %rs1, 1;
	@%p2 bra 	$L__BB1_9;
	mov.b16 	%rs2, 0;
	st.global.u8 	[%rd1], %rs2;
	cvta.to.global.u64 	%rd15, %rd7;
	mul.wide.s32 	%rd16, %r1, 4;
	add.s64 	%rd2, %rd15, %rd16;
	ld.global.nc.u32 	%r19, [%rd2];
	add.s32 	%r15, %r1, 1;
	setp.ge.s32 	%p3, %r15, %r10;
	@%p3 bra 	$L__BB1_4;
	ld.global.nc.u32 	%r18, [%rd2+4];
$L__BB1_4:
	setp.ge.s32 	%p4, %r19, %r18;
	@%p4 bra 	$L__BB1_9;
	cvta.to.global.u64 	%rd17, %rd11;
	add.s64 	%rd19, %rd17, %rd16;
	ld.global.nc.f32 	%f1, [%rd19];
	cvta.to.global.u64 	%rd3, %rd8;
	cvta.to.global.u64 	%rd4, %rd9;
	cvta.to.global.u64 	%rd5, %rd12;
$L__BB1_6:
	mul.wide.s32 	%rd20, %r19, 4;
	add.s64 	%rd21, %rd3, %rd20;
	ld.global.nc.u32 	%r16, [%rd21];
	mul.wide.s32 	%rd22, %r16, 4;
	add.s64 	%rd6, %rd5, %rd22;
	add.s64 	%rd23, %rd4, %rd20;
	ld.global.nc.f32 	%f3, [%rd23];
	add.f32 	%f2, %f1, %f3;
	ld.global.u32 	%r20, [%rd6];
$L__BB1_7:
	mov.b32 	%f4, %r20;
	min.f32 	%f5, %f2, %f4;
	mov.b32 	%r17, %f5;
	atom.relaxed.global.cas.b32 	%r8, [%rd6], %r20, %r17;
	setp.ne.s32 	%p5, %r20, %r8;
	mov.u32 	%r20, %r8;
	@%p5 bra 	$L__BB1_7;
	add.s32 	%r19, %r19, 1;
	setp.ne.s32 	%p6, %r19, %r18;
	@%p6 bra 	$L__BB1_6;
$L__BB1_9:
	ret;

}
	// .globl	_Z7Kernel2PKiS0_PKfPbPfS4_i
.visible .entry _Z7Kernel2PKiS0_PKfPbPfS4_i(
	.param .u64 .ptr .align 1 _Z7Kernel2PKiS0_PKfPbPfS4_i_param_0,
	.param .u64 .ptr .align 1 _Z7Kernel2PKiS0_PKfPbPfS4_i_param_1,
	.param .u64 .ptr .align 1 _Z7Kernel2PKiS0_PKfPbPfS4_i_param_2,
	.param .u64 .ptr .align 1 _Z7Kernel2PKiS0_PKfPbPfS4_i_param_3,
	.param .u64 .ptr .align 1 _Z7Kernel2PKiS0_PKfPbPfS4_i_param_4,
	.param .u64 .ptr .align 1 _Z7Kernel2PKiS0_PKfPbPfS4_i_param_5,
	.param .u32 _Z7Kernel2PKiS0_PKfPbPfS4_i_param_6
)
{
	.reg .pred 	%p<3>;
	.reg .b16 	%rs<2>;
	.reg .b32 	%r<6>;
	.reg .b32 	%f<5>;
	.reg .b64 	%rd<12>;

	ld.param.u64 	%rd3, [_Z7Kernel2PKiS0_PKfPbPfS4_i_param_3];
	ld.param.u64 	%rd4, [_Z7Kernel2PKiS0_PKfPbPfS4_i_param_4];
	ld.param.u64 	%rd5, [_Z7Kernel2PKiS0_PKfPbPfS4_i_param_5];
	ld.param.u32 	%r2, [_Z7Kernel2PKiS0_PKfPbPfS4_i_param_6];
	mov.u32 	%r3, %ctaid.x;
	mov.u32 	%r4, %ntid.x;
	mov.u32 	%r5, %tid.x;
	mad.lo.s32 	%r1, %r3, %r4, %r5;
	setp.ge.s32 	%p1, %r1, %r2;
	@%p1 bra 	$L__BB2_4;
	cvta.to.global.u64 	%rd6, %rd4;
	cvta.to.global.u64 	%rd7, %rd5;
	mul.wide.s32 	%rd8, %r1, 4;
	add.s64 	%rd1, %rd6, %rd8;
	ld.global.f32 	%f4, [%rd1];
	add.s64 	%rd2, %rd7, %rd8;
	ld.global.f32 	%f2, [%rd2];
	setp.leu.f32 	%p2, %f4, %f2;
	@%p2 bra 	$L__BB2_3;
	cvt.s64.s32 	%rd9, %r1;
	st.global.f32 	[%rd1], %f2;
	cvta.to.global.u64 	%rd10, %rd3;
	add.s64 	%rd11, %rd10, %rd9;
	mov.b16 	%rs1, 1;
	st.global.u8 	[%rd11], %rs1;
	mov.f32 	%f4, %f2;
$L__BB2_3:
	st.global.f32 	[%rd2], %f4;
$L__BB2_4:
	ret;

}


// ===== COMPILED SASS (sm_100) =====

	.target	sm_100

	.elftype	@"ET_EXEC"


//--------------------- .note.nv.tkinfo           --------------------------
	.section	.note.nv.tkinfo,"",@"SHT_NOTE"
	.sectionflags	@"SHF_NOTE_NV_TKINFO"
	.tkinfo
        /*0018*/ 	.word	0x00000002
        /*0030*/ 	.string	""
        /*0030*/ 	.string	"ptxas"
        /*0030*/ 	.string	"Cuda compilation tools, release 13.0, V13.0.88"
        /*0030*/ 	.string	"Build cuda_13.0.r13.0/compiler.36424714_0"
        /*0030*/ 	.string	"-arch sm_100 -m 64 "



//--------------------- .note.nv.cuinfo           --------------------------
	.section	.note.nv.cuinfo,"",@"SHT_NOTE"
	.sectionflags	@"SHF_NOTE_NV_CUINFO"
        /*0018*/ 	.short	0x0002
        /*001a*/ 	.short	0x0064
        /*001c*/ 	.short	0x0082
	.zero		2


//--------------------- .nv.info                  --------------------------
	.section	.nv.info,"",@"SHT_CUDA_INFO"
	.align	4


	//----- nvinfo : EIATTR_REGCOUNT
	.align		4
        /*0000*/ 	.byte	0x04, 0x2f
        /*0002*/ 	.short	(.L_1 - .L_0)
	.align		4
.L_0:
        /*0004*/ 	.word	index@(_Z16initializeArraysPbPfS0_ii)
        /*0008*/ 	.word	0x0000000e


	//----- nvinfo : EIATTR_FRAME_SIZE
	.align		4
.L_1:
        /*000c*/ 	.byte	0x04, 0x11
        /*000e*/ 	.short	(.L_3 - .L_2)
	.align		4
.L_2:
        /*0010*/ 	.word	index@(_Z16initializeArraysPbPfS0_ii)
        /*0014*/ 	.word	0x00000000


	//----- nvinfo : EIATTR_REGCOUNT
	.align		4
.L_3:
        /*0018*/ 	.byte	0x04, 0x2f
        /*001a*/ 	.short	(.L_5 - .L_4)
	.align		4
.L_4:
        /*001c*/ 	.word	index@(_Z7Kernel1PKiS0_PKfPbPfS4_ii)
        /*0020*/ 	.word	0x00000010


	//----- nvinfo : EIATTR_FRAME_SIZE
	.align		4
.L_5:
        /*0024*/ 	.byte	0x04, 0x11
        /*0026*/ 	.short	(.L_7 - .L_6)
	.align		4
.L_6:
        /*0028*/ 	.word	index@(_Z7Kernel1PKiS0_PKfPbPfS4_ii)
        /*002c*/ 	.word	0x00000000


	//----- nvinfo : EIATTR_REGCOUNT
	.align		4
.L_7:
        /*0030*/ 	.byte	0x04, 0x2f
        /*0032*/ 	.short	(.L_9 - .L_8)
	.align		4
.L_8:
        /*0034*/ 	.word	index@(_Z7Kernel2PKiS0_PKfPbPfS4_i)
        /*0038*/ 	.word	0x0000000e


	//----- nvinfo : EIATTR_FRAME_SIZE
	.align		4
.L_9:
        /*003c*/ 	.byte	0x04, 0x11
        /*003e*/ 	.short	(.L_11 - .L_10)
	.align		4
.L_10:
        /*0040*/ 	.word	index@(_Z7Kernel2PKiS0_PKfPbPfS4_i)
        /*0044*/ 	.word	0x00000000


	//----- nvinfo : EIATTR_MIN_STACK_SIZE
	.align		4
.L_11:
        /*0048*/ 	.byte	0x04, 0x12
        /*004a*/ 	.short	(.L_13 - .L_12)
	.align		4
.L_12:
        /*004c*/ 	.word	index@(_Z7Kernel2PKiS0_PKfPbPfS4_i)
        /*0050*/ 	.word	0x00000000


	//----- nvinfo : EIATTR_MIN_STACK_SIZE
	.align		4
.L_13:
        /*0054*/ 	.byte	0x04, 0x12
        /*0056*/ 	.short	(.L_15 - .L_14)
	.align		4
.L_14:
        /*0058*/ 	.word	index@(_Z7Kernel1PKiS0_PKfPbPfS4_ii)
        /*005c*/ 	.word	0x00000000


	//----- nvinfo : EIATTR_MIN_STACK_SIZE
	.align		4
.L_15:
        /*0060*/ 	.byte	0x04, 0x12
        /*0062*/ 	.short	(.L_17 - .L_16)
	.align		4
.L_16:
        /*0064*/ 	.word	index@(_Z16initializeArraysPbPfS0_ii)
        /*0068*/ 	.word	0x00000000
.L_17:


//--------------------- .nv.compat                --------------------------
	.section	.nv.compat,"",@"SHT_CUDA_COMPAT_INFO"
	.align	4
        /*0000*/ 	.byte	0x02, 0x09, 0x00, 0x00, 0x02, 0x02, 0x01, 0x00, 0x02, 0x05, 0x05, 0x00, 0x03, 0x07, 0x01, 0x01
        /*0010*/ 	.byte	0x02, 0x03, 0x00, 0x00, 0x02, 0x06, 0x01, 0x00, 0x04, 0x0b, 0x08, 0x00, 0x09, 0x00, 0x00, 0x00
        /*0020*/ 	.byte	0x00, 0x00, 0x00, 0x00


//--------------------- .nv.info._Z7Kernel2PKiS0_PKfPbPfS4_i --------------------------
	.section	.nv.info._Z7Kernel2PKiS0_PKfPbPfS4_i,"",@"SHT_CUDA_INFO"
	.sectionflags	@""
	.align	4


	//----- nvinfo : EIATTR_CUDA_API_VERSION
	.align		4
        /*0000*/ 	.byte	0x04, 0x37
        /*0002*/ 	.short	(.L_19 - .L_18)
.L_18:
        /*0004*/ 	.word	0x00000082


	//----- nvinfo : EIATTR_KPARAM_INFO
	.align		4
.L_19:
        /*0008*/ 	.byte	0x04, 0x17
        /*000a*/ 	.short	(.L_21 - .L_20)
.L_20:
        /*000c*/ 	.word	0x00000000
        /*0010*/ 	.short	0x0006
        /*0012*/ 	.short	0x0030
        /*0014*/ 	.byte	0x00, 0xf0, 0x11, 0x00


	//----- nvinfo : EIATTR_KPARAM_INFO
	.align		4
.L_21:
        /*0018*/ 	.byte	0x04, 0x17
        /*001a*/ 	.short	(.L_23 - .L_22)
.L_22:
        /*001c*/ 	.word	0x00000000
        /*0020*/ 	.short	0x0005
        /*0022*/ 	.short	0x0028
        /*0024*/ 	.byte	0x00, 0xf5, 0x21, 0x00


	//----- nvinfo : EIATTR_KPARAM_INFO
	.align		4
.L_23:
        /*0028*/ 	.byte	0x04, 0x17
        /*002a*/ 	.short	(.L_25 - .L_24)
.L_24:
        /*002c*/ 	.word	0x00000000
        /*0030*/ 	.short	0x0004
        /*0032*/ 	.short	0x0020
        /*0034*/ 	.byte	0x00, 0xf5, 0x21, 0x00


	//----- nvinfo : EIATTR_KPARAM_INFO
	.align		4
.L_25:
        /*0038*/ 	.byte	0x04, 0x17
        /*003a*/ 	.short	(.L_27 - .L_26)
.L_26:
        /*003c*/ 	.word	0x00000000
        /*0040*/ 	.short	0x0003
        /*0042*/ 	.short	0x0018
        /*0044*/ 	.byte	0x00, 0xf5, 0x21, 0x00


	//----- nvinfo : EIATTR_KPARAM_INFO
	.align		4
.L_27:
        /*0048*/ 	.byte	0x04, 0x17
        /*004a*/ 	.short	(.L_29 - .L_28)
.L_28:
        /*004c*/ 	.word	0x00000000
        /*0050*/ 	.short	0x0002
        /*0052*/ 	.short	0x0010
        /*0054*/ 	.byte	0x00, 0xf5, 0x21, 0x00


	//----- nvinfo : EIATTR_KPARAM_INFO
	.align		4
.L_29:
        /*0058*/ 	.byte	0x04, 0x17
        /*005a*/ 	.short	(.L_31 - .L_30)
.L_30:
        /*005c*/ 	.word	0x00000000
        /*0060*/ 	.short	0x0001
        /*0062*/ 	.short	0x0008
        /*0064*/ 	.byte	0x00, 0xf5, 0x21, 0x00


	//----- nvinfo : EIATTR_KPARAM_INFO
	.align		4
.L_31:
        /*0068*/ 	.byte	0x04, 0x17
        /*006a*/ 	.short	(.L_33 - .L_32)
.L_32:
        /*006c*/ 	.word	0x00000000
        /*0070*/ 	.short	0x0000
        /*0072*/ 	.short	0x0000
        /*0074*/ 	.byte	0x00, 0xf5, 0x21, 0x00


	//----- nvinfo : EIATTR_SPARSE_MMA_MASK
	.align		4
.L_33:
        /*0078*/ 	.byte	0x03, 0x50
        /*007a*/ 	.short	0x0000


	//----- nvinfo : EIATTR_MAXREG_COUNT
	.align		4
        /*007c*/ 	.byte	0x03, 0x1b
        /*007e*/ 	.short	0x00ff


	//----- nvinfo : EIATTR_MERCURY_ISA_VERSION
	.align		4
        /*0080*/ 	.byte	0x03, 0x5f
        /*0082*/ 	.short	0x0101


	//----- nvinfo : EIATTR_VRC_CTA_INIT_COUNT
	.align		4
        /*0084*/ 	.byte	0x02, 0x4a
	.zero		1
	.zero		1


	//----- nvinfo : EIATTR_EXIT_INSTR_OFFSETS
	.align		4
        /*0088*/ 	.byte	0x04, 0x1c
        /*008a*/ 	.short	(.L_35 - .L_34)


	//   ....[0]....
.L_34:
        /*008c*/ 	.word	0x00000070


	//   ....[1]....
        /*0090*/ 	.word	0x00000180


	//----- nvinfo : EIATTR_CBANK_PARAM_SIZE
	.align		4
.L_35:
        /*0094*/ 	.byte	0x03, 0x19
        /*0096*/ 	.short	0x0034


	//----- nvinfo : EIATTR_PARAM_CBANK
	.align		4
        /*0098*/ 	.byte	0x04, 0x0a
        /*009a*/ 	.short	(.L_37 - .L_36)
	.align		4
.L_36:
        /*009c*/ 	.word	index@(.nv.constant0._Z7Kernel2PKiS0_PKfPbPfS4_i)
        /*00a0*/ 	.short	0x0380
        /*00a2*/ 	.short	0x0034


	//----- nvinfo : EIATTR_SW_WAR
	.align		4
.L_37:
        /*00a4*/ 	.byte	0x04, 0x36
        /*00a6*/ 	.short	(.L_39 - .L_38)
.L_38:
        /*00a8*/ 	.word	0x00000008
.L_39:


//--------------------- .nv.info._Z7Kernel1PKiS0_PKfPbPfS4_ii --------------------------
	.section	.nv.info._Z7Kernel1PKiS0_PKfPbPfS4_ii,"",@"SHT_CUDA_INFO"
	.sectionflags	@""
	.align	4


	//----- nvinfo : EIATTR_CUDA_API_VERSION
	.align		4
        /*0000*/ 	.byte	0x04, 0x37
        /*0002*/ 	.short	(.L_41 - .L_40)
.L_40:
        /*0004*/ 	.word	0x00000082


	//----- nvinfo : EIATTR_KPARAM_INFO
	.align		4
.L_41:
        /*0008*/ 	.byte	0x04, 0x17
        /*000a*/ 	.short	(.L_43 - .L_42)
.L_42:
        /*000c*/ 	.word	0x00000000
        /*0010*/ 	.short	0x0007
        /*0012*/ 	.short	0x0034
        /*0014*/ 	.byte	0x00, 0xf0, 0x11, 0x00


	//----- nvinfo : EIATTR_KPARAM_INFO
	.align		4
.L_43:
        /*0018*/ 	.byte	0x04, 0x17
        /*001a*/ 	.short	(.L_45 - .L_44)
.L_44:
        /*001c*/ 	.word	0x00000000
        /*0020*/ 	.short	0x0006
        /*0022*/ 	.short	0x0030
        /*0024*/ 	.byte	0x00, 0xf0, 0x11, 0x00


	//----- nvinfo : EIATTR_KPARAM_INFO
	.align		4
.L_45:
        /*0028*/ 	.byte	0x04, 0x17
        /*002a*/ 	.short	(.L_47 - .L_46)
.L_46:
        /*002c*/ 	.word	0x00000000
        /*0030*/ 	.short	0x0005
        /*0032*/ 	.short	0x0028
        /*0034*/ 	.byte	0x00, 0xf5, 0x21, 0x00


	//----- nvinfo : EIATTR_KPARAM_INFO
	.align		4
.L_47:
        /*0038*/ 	.byte	0x04, 0x17
        /*003a*/ 	.short	(.L_49 - .L_48)
.L_48:
        /*003c*/ 	.word	0x00000000
        /*0040*/ 	.short	0x0004
        /*0042*/ 	.short	0x0020
        /*0044*/ 	.byte	0x00, 0xf5, 0x21, 0x00


	//----- nvinfo : EIATTR_KPARAM_INFO
	.align		4
.L_49:
        /*0048*/ 	.byte	0x04, 0x17
        /*004a*/ 	.short	(.L_51 - .L_50)
.L_50:
        /*004c*/ 	.word	0x00000000
        /*0050*/ 	.short	0x0003
        /*0052*/ 	.short	0x0018
        /*0054*/ 	.byte	0x00, 0xf5, 0x21, 0x00


	//----- nvinfo : EIATTR_KPARAM_INFO
	.align		4
.L_51:
        /*0058*/ 	.byte	0x04, 0x17
        /*005a*/ 	.short	(.L_53 - .L_52)
.L_52:
        /*005c*/ 	.word	0x00000000
        /*0060*/ 	.short	0x0002
        /*0062*/ 	.short	0x0010
        /*0064*/ 	.byte	0x00, 0xf5, 0x21, 0x00


	//----- nvinfo : EIATTR_KPARAM_INFO
	.align		4
.L_53:
        /*0068*/ 	.byte	0x04, 0x17
        /*006a*/ 	.short	(.L_55 - .L_54)
.L_54:
        /*006c*/ 	.word	0x00000000
        /*0070*/ 	.short	0x0001
        /*0072*/ 	.short	0x0008
        /*0074*/ 	.byte	0x00, 0xf5, 0x21, 0x00


	//----- nvinfo : EIATTR_KPARAM_INFO
	.align		4
.L_55:
        /*0078*/ 	.byte	0x04, 0x17
        /*007a*/ 	.short	(.L_57 - .L_56)
.L_56:
        /*007c*/ 	.word	0x00000000
        /*0080*/ 	.short	0x0000
        /*0082*/ 	.short	0x0000
        /*0084*/ 	.byte	0x00, 0xf5, 0x21, 0x00


	//----- nvinfo : EIATTR_SPARSE_MMA_MASK
	.align		4
.L_57:
        /*0088*/ 	.byte	0x03, 0x50
        /*008a*/ 	.short	0x0000


	//----- nvinfo : EIATTR_MAXREG_COUNT
	.align		4
        /*008c*/ 	.byte	0x03, 0x1b
        /*008e*/ 	.short	0x00ff


	//----- nvinfo : EIATTR_MERCURY_ISA_VERSION
	.align		4
        /*0090*/ 	.byte	0x03, 0x5f
        /*0092*/ 	.short	0x0101


	//----- nvinfo : EIATTR_VRC_CTA_INIT_COUNT
	.align		4
        /*0094*/ 	.byte	0x02, 0x4a
	.zero		1
	.zero		1


	//----- nvinfo : EIATTR_EXIT_INSTR_OFFSETS
	.align		4
        /*0098*/ 	.byte	0x04, 0x1c
        /*009a*/ 	.short	(.L_59 - .L_58)


	//   ....[0]....
.L_58:
        /*009c*/ 	.word	0x00000070


	//   ....[1]....
        /*00a0*/ 	.word	0x000000e0


	//   ....[2]....
        /*00a4*/ 	.word	0x00000190


	//   ....[3]....
        /*00a8*/ 	.word	0x00000320


	//----- nvinfo : EIATTR_CRS_STACK_SIZE
	.align		4
.L_59:
        /*00ac*/ 	.byte	0x04, 0x1e
        /*00ae*/ 	.short	(.L_61 - .L_60)
.L_60:
        /*00b0*/ 	.word	0x00000000


	//----- nvinfo : EIATTR_CBANK_PARAM_SIZE
	.align		4
.L_61:
        /*00b4*/ 	.byte	0x03, 0x19
        /*00b6*/ 	.short	0x0038


	//----- nvinfo : EIATTR_PARAM_CBANK
	.align		4
        /*00b8*/ 	.byte	0x04, 0x0a
        /*00ba*/ 	.short	(.L_63 - .L_62)
	.align		4
.L_62:
        /*00bc*/ 	.word	index@(.nv.constant0._Z7Kernel1PKiS0_PKfPbPfS4_ii)
        /*00c0*/ 	.short	0x0380
        /*00c2*/ 	.short	0x0038


	//----- nvinfo : EIATTR_SW_WAR
	.align		4
.L_63:
        /*00c4*/ 	.byte	0x04, 0x36
        /*00c6*/ 	.short	(.L_65 - .L_64)
.L_64:
        /*00c8*/ 	.word	0x00000008
.L_65:


//--------------------- .nv.info._Z16initializeArraysPbPfS0_ii --------------------------
	.section	.nv.info._Z16initializeArraysPbPfS0_ii,"",@"SHT_CUDA_INFO"
	.sectionflags	@""
	.align	4


	//----- nvinfo : EIATTR_CUDA_API_VERSION
	.align		4
        /*0000*/ 	.byte	0x04, 0x37
        /*0002*/ 	.short	(.L_67 - .L_66)
.L_66:
        /*0004*/ 	.word	0x00000082


	//----- nvinfo : EIATTR_KPARAM_INFO
	.align		4
.L_67:
        /*0008*/ 	.byte	0x04, 0x17
        /*000a*/ 	.short	(.L_69 - .L_68)
.L_68:
        /*000c*/ 	.word	0x00000000
        /*0010*/ 	.short	0x0004
        /*0012*/ 	.short	0x001c
        /*0014*/ 	.byte	0x00, 0xf0, 0x11, 0x00


	//----- nvinfo : EIATTR_KPARAM_INFO
	.align		4
.L_69:
        /*0018*/ 	.byte	0x04, 0x17
        /*001a*/ 	.short	(.L_71 - .L_70)
.L_70:
        /*001c*/ 	.word	0x00000000
        /*0020*/ 	.short	0x0003
        /*0022*/ 	.short	0x0018
        /*0024*/ 	.byte	0x00, 0xf0, 0x11, 0x00


	//----- nvinfo : EIATTR_KPARAM_INFO
	.align		4
.L_71:
        /*0028*/ 	.byte	0x04, 0x17
        /*002a*/ 	.short	(.L_73 - .L_72)
.L_72:
        /*002c*/ 	.word	0x00000000
        /*0030*/ 	.short	0x0002
        /*0032*/ 	.short	0x0010
        /*0034*/ 	.byte	0x00, 0xf5, 0x21, 0x00


	//----- nvinfo : EIATTR_KPARAM_INFO
	.align		4
.L_73:
        /*0038*/ 	.byte	0x04, 0x17
        /*003a*/ 	.short	(.L_75 - .L_74)
.L_74:
        /*003c*/ 	.word	0x00000000
        /*0040*/ 	.short	0x0001
        /*0042*/ 	.short	0x0008
        /*0044*/ 	.byte	0x00, 0xf5, 0x21, 0x00


	//----- nvinfo : EIATTR_KPARAM_INFO
	.align		4
.L_75:
        /*0048*/ 	.byte	0x04, 0x17
        /*004a*/ 	.short	(.L_77 - .L_76)
.L_76:
        /*004c*/ 	.word	0x00000000
        /*0050*/ 	.short	0x0000
        /*0052*/ 	.short	0x0000
        /*0054*/ 	.byte	0x00, 0xf5, 0x21, 0x00


	//----- nvinfo : EIATTR_SPARSE_MMA_MASK
	.align		4
.L_77:
        /*0058*/ 	.byte	0x03, 0x50
        /*005a*/ 	.short	0x0000


	//----- nvinfo : EIATTR_MAXREG_COUNT
	.align		4
        /*005c*/ 	.byte	0x03, 0x1b
        /*005e*/ 	.short	0x00ff


	//----- nvinfo : EIATTR_MERCURY_ISA_VERSION
	.align		4
        /*0060*/ 	.byte	0x03, 0x5f
        /*0062*/ 	.short	0x0101


	//----- nvinfo : EIATTR_VRC_CTA_INIT_COUNT
	.align		4
        /*0064*/ 	.byte	0x02, 0x4a
	.zero		1
	.zero		1


	//----- nvinfo : EIATTR_EXIT_INSTR_OFFSETS
	.align		4
        /*0068*/ 	.byte	0x04, 0x1c
        /*006a*/ 	.short	(.L_79 - .L_78)


	//   ....[0]....
.L_78:
        /*006c*/ 	.word	0x00000070


	//   ....[1]....
        /*0070*/ 	.word	0x00000170


	//   ....[2]....
        /*0074*/ 	.word	0x00000230


	//----- nvinfo : EIATTR_CRS_STACK_SIZE
	.align		4
.L_79:
        /*0078*/ 	.byte	0x04, 0x1e
        /*007a*/ 	.short	(.L_81 - .L_80)
.L_80:
        /*007c*/ 	.word	0x00000000


	//----- nvinfo : EIATTR_CBANK_PARAM_SIZE
	.align		4
.L_81:
        /*0080*/ 	.byte	0x03, 0x19
        /*0082*/ 	.short	0x0020


	//----- nvinfo : EIATTR_PARAM_CBANK
	.align		4
        /*0084*/ 	.byte	0x04, 0x0a
        /*0086*/ 	.short	(.L_83 - .L_82)
	.align		4
.L_82:
        /*0088*/ 	.word	index@(.nv.constant0._Z16initializeArraysPbPfS0_ii)
        /*008c*/ 	.short	0x0380
        /*008e*/ 	.short	0x0020


	//----- nvinfo : EIATTR_SW_WAR
	.align		4
.L_83:
        /*0090*/ 	.byte	0x04, 0x36
        /*0092*/ 	.short	(.L_85 - .L_84)
.L_84:
        /*0094*/ 	.word	0x00000008
.L_85:


//--------------------- .nv.callgraph             --------------------------
	.section	.nv.callgraph,"",@"SHT_CUDA_CALLGRAPH"
	.align	4
	.sectionentsize	8
	.align		4
        /*0000*/ 	.word	0x00000000
	.align		4
        /*0004*/ 	.word	0xffffffff
	.align		4
        /*0008*/ 	.word	0x00000000
	.align		4
        /*000c*/ 	.word	0xfffffffe
	.align		4
        /*0010*/ 	.word	0x00000000
	.align		4
        /*0014*/ 	.word	0xfffffffd
	.align		4
        /*0018*/ 	.word	0x00000000
	.align		4
        /*001c*/ 	.word	0xfffffffc


//--------------------- .text._Z7Kernel2PKiS0_PKfPbPfS4_i --------------------------
	.section	.text._Z7Kernel2PKiS0_PKfPbPfS4_i,"ax",@progbits
	.align	128
        .global         _Z7Kernel2PKiS0_PKfPbPfS4_i
        .type           _Z7Kernel2PKiS0_PKfPbPfS4_i,@function
        .size           _Z7Kernel2PKiS0_PKfPbPfS4_i,(.L_x_7 - _Z7Kernel2PKiS0_PKfPbPfS4_i)
        .other          _Z7Kernel2PKiS0_PKfPbPfS4_i,@"STO_CUDA_ENTRY STV_DEFAULT"
_Z7Kernel2PKiS0_PKfPbPfS4_i:
.text._Z7Kernel2PKiS0_PKfPbPfS4_i:
[----:B------:R-:W-:Y:S01]  /*0000*/  LDC R1, c[0x0][0x37c] ;  /* 0x0000df00ff017b82 */ /* 0x000fe20000000800 */
[----:B------:R-:W0:Y:S07]  /*0010*/  S2R R0, SR_TID.X ;  /* 0x0000000000007919 */ /* 0x000e2e0000002100 */
[----:B------:R-:W0:Y:S01]  /*0020*/  S2UR UR4, SR_CTAID.X ;  /* 0x00000000000479c3 */ /* 0x000e220000002500 */
[----:B------:R-:W1:Y:S07]  /*0030*/  LDCU UR5, c[0x0][0x3b0] ;  /* 0x00007600ff0577ac */ /* 0x000e6e0008000800 */
[----:B------:R-:W0:Y:S02]  /*0040*/  LDC R7, c[0x0][0x360] ;  /* 0x0000d800ff077b82 */ /* 0x000e240000000800 */
[----:B0-----:R-:W-:-:S05]  /*0050*/  IMAD R7, R7, UR4, R0 ;  /* 0x0000000407077c24 */ /* 0x001fca000f8e0200 */
[----:B-1----:R-:W-:-:S13]  /*0060*/  ISETP.GE.AND P0, PT, R7, UR5, PT ;  /* 0x0000000507007c0c */ /* 0x002fda000bf06270 */
[----:B------:R-:W-:Y:S05]  /*0070*/  @P0 EXIT ;  /* 0x000000000000094d */ /* 0x000fea0003800000 */
[----:B------:R-:W0:Y:S01]  /*0080*/  LDC.64 R2, c[0x0][0x3a0] ;  /* 0x0000e800ff027b82 */ /* 0x000e220000000a00 */
[----:B------:R-:W1:Y:S07]  /*0090*/  LDCU.64 UR4, c[0x0][0x358] ;  /* 0x00006b00ff0477ac */ /* 0x000e6e0008000a00 */
[----:B------:R-:W2:Y:S01]  /*00a0*/  LDC.64 R4, c[0x0][0x3a8] ;  /* 0x0000ea00ff047b82 */ /* 0x000ea20000000a00 */
[----:B0-----:R-:W-:-:S05]  /*00b0*/  IMAD.WIDE R2, R7, 0x4, R2 ;  /* 0x0000000407027825 */ /* 0x001fca00078e0202 */
[----:B-1----:R-:W3:Y:S01]  /*00c0*/  LDG.E R0, desc[UR4][R2.64] ;  /* 0x0000000402007981 */ /* 0x002ee2000c1e1900 */
[----:B--2---:R-:W-:-:S05]  /*00d0*/  IMAD.WIDE R4, R7, 0x4, R4 ;  /* 0x0000000407047825 */ /* 0x004fca00078e0204 */
[----:B------:R-:W3:Y:S01]  /*00e0*/  LDG.E R9, desc[UR4][R4.64] ;  /* 0x0000000404097981 */ /* 0x000ee2000c1e1900 */
[----:B------:R-:W-:Y:S01]  /*00f0*/  IMAD.MOV.U32 R8, RZ, RZ, 0x1 ;  /* 0x00000001ff087424 */ /* 0x000fe200078e00ff */
[----:B---3--:R-:W-:-:S13]  /*0100*/  FSETP.GT.AND P0, PT, R0, R9, PT ;  /* 0x000000090000720b */ /* 0x008fda0003f04000 */
[----:B------:R-:W0:Y:S01]  /*0110*/  @P0 LDC.64 R10, c[0x0][0x398] ;  /* 0x0000e600ff0a0b82 */ /* 0x000e220000000a00 */
[----:B------:R-:W-:Y:S01]  /*0120*/  @P0 MOV R0, R9 ;  /* 0x0000000900000202 */ /* 0x000fe20000000f00 */
[----:B------:R-:W-:Y:S01]  /*0130*/  @P0 STG.E desc[UR4][R2.64], R9 ;  /* 0x0000000902000986 */ /* 0x000fe2000c101904 */
[----:B0-----:R-:W-:-:S04]  /*0140*/  @P0 IADD3 R6, P1, PT, R7, R10, RZ ;  /* 0x0000000a07060210 */ /* 0x001fc80007f3e0ff */
[----:B------:R-:W-:-:S05]  /*0150*/  @P0 LEA.HI.X.SX32 R7, R7, R11, 0x1, P1 ;  /* 0x0000000b07070211 */ /* 0x000fca00008f0eff */
[----:B------:R-:W-:Y:S04]  /*0160*/  @P0 STG.E.U8 desc[UR4][R6.64], R8 ;  /* 0x0000000806000986 */ /* 0x000fe8000c101104 */
[----:B------:R-:W-:Y:S01]  /*0170*/  STG.E desc[UR4][R4.64], R0 ;  /* 0x0000000004007986 */ /* 0x000fe2000c101904 */
[----:B------:R-:W-:Y:S05]  /*0180*/  EXIT ;  /* 0x000000000000794d */ /* 0x000fea0003800000 */
.L_x_0:
[----:B------:R-:W-:-:S00]  /*0190*/  BRA `(.L_x_0) ;  /* 0xfffffffc00fc7947 */ /* 0x000fc0000383ffff */
[----:B------:R-:W-:-:S00]  /*01a0*/  NOP ;  /* 0x0000000000007918 */ /* 0x000fc00000000000 */
        /* <DEDUP_REMOVED lines=13> */
.L_x_7:


//--------------------- .text._Z7Kernel1PKiS0_PKfPbPfS4_ii --------------------------
	.section	.text._Z7Kernel1PKiS0_PKfPbPfS4_ii,"ax",@progbits
	.align	128
        .global         _Z7Kernel1PKiS0_PKfPbPfS4_ii
        .type           _Z7Kernel1PKiS0_PKfPbPfS4_ii,@function
        .size           _Z7Kernel1PKiS0_PKfPbPfS4_ii,(.L_x_8 - _Z7Kernel1PKiS0_PKfPbPfS4_ii)
        .other          _Z7Kernel1PKiS0_PKfPbPfS4_ii,@"STO_CUDA_ENTRY STV_DEFAULT"
_Z7Kernel1PKiS0_PKfPbPfS4_ii:
.text._Z7Kernel1PKiS0_PKfPbPfS4_ii:
        /* <DEDUP_REMOVED lines=8> */
[----:B------:R-:W0:Y:S01]  /*0080*/  LDCU.64 UR8, c[0x0][0x398] ;  /* 0x00007300ff0877ac */ /* 0x000e220008000a00 */
[----:B------:R-:W1:Y:S01]  /*0090*/  LDCU.64 UR4, c[0x0][0x358] ;  /* 0x00006b00ff0477ac */ /* 0x000e620008000a00 */
[----:B0-----:R-:W-:-:S04]  /*00a0*/  IADD3 R6, P0, PT, R5, UR8, RZ ;  /* 0x0000000805067c10 */ /* 0x001fc8000ff1e0ff */
[----:B------:R-:W-:-:S05]  /*00b0*/  LEA.HI.X.SX32 R7, R5, UR9, 0x1, P0 ;  /* 0x0000000905077c11 */ /* 0x000fca00080f0eff */
[----:B-1----:R-:W2:Y:S02]  /*00c0*/  LDG.E.U8 R0, desc[UR4][R6.64] ;  /* 0x0000000406007981 */ /* 0x002ea4000c1e1100 */
[----:B--2---:R-:W-:-:S13]  /*00d0*/  ISETP.NE.AND P0, PT, R0, 0x1, PT ;  /* 0x000000010000780c */ /* 0x004fda0003f05270 */
[----:B------:R-:W-:Y:S05]  /*00e0*/  @P0 EXIT ;  /* 0x000000000000094d */ /* 0x000fea0003800000 */
[----:B------:R-:W0:Y:S01]  /*00f0*/  LDC.64 R2, c[0x0][0x380] ;  /* 0x0000e000ff027b82 */ /* 0x000e220000000a00 */
[----:B------:R-:W1:Y:S01]  /*0100*/  LDCU UR7, c[0x0][0x3b4] ;  /* 0x00007680ff0777ac */ /* 0x000e620008000800 */
[----:B------:R-:W-:-:S05]  /*0110*/  VIADD R0, R5, 0x1 ;  /* 0x0000000105007836 */ /* 0x000fca0000000000 */
[----:B------:R-:W-:Y:S01]  /*0120*/  ISETP.GE.AND P0, PT, R0, UR6, PT ;  /* 0x0000000600007c0c */ /* 0x000fe2000bf06270 */
[----:B-1----:R-:W-:Y:S02]  /*0130*/  IMAD.U32 R0, RZ, RZ, UR7 ;  /* 0x00000007ff007e24 */ /* 0x002fe4000f8e00ff */
[----:B0-----:R-:W-:-:S10]  /*0140*/  IMAD.WIDE R2, R5, 0x4, R2 ;  /* 0x0000000405027825 */ /* 0x001fd400078e0202 */
[----:B------:R-:W2:Y:S04]  /*0150*/  @!P0 LDG.E.CONSTANT R0, desc[UR4][R2.64+0x4] ;  /* 0x0000040402008981 */ /* 0x000ea8000c1e9900 */
[----:B------:R-:W2:Y:S04]  /*0160*/  LDG.E.CONSTANT R9, desc[UR4][R2.64] ;  /* 0x0000000402097981 */ /* 0x000ea8000c1e9900 */
[----:B------:R0:W-:Y:S01]  /*0170*/  STG.E.U8 desc[UR4][R6.64], RZ ;  /* 0x000000ff06007986 */ /* 0x0001e2000c101104 */
[----:B--2---:R-:W-:-:S13]  /*0180*/  ISETP.GE.AND P0, PT, R9, R0, PT ;  /* 0x000000000900720c */ /* 0x004fda0003f06270 */
[----:B0-----:R-:W-:Y:S05]  /*0190*/  @P0 EXIT ;  /* 0x000000000000094d */ /* 0x001fea0003800000 */
[----:B------:R-:W0:Y:S02]  /*01a0*/  LDC.64 R2, c[0x0][0x3a0] ;  /* 0x0000e800ff027b82 */ /* 0x000e240000000a00 */
[----:B0-----:R-:W-:-:S05]  /*01b0*/  IMAD.WIDE R2, R5, 0x4, R2 ;  /* 0x0000000405027825 */ /* 0x001fca00078e0202 */
[----:B------:R0:W5:Y:S02]  /*01c0*/  LDG.E.CONSTANT R8, desc[UR4][R2.64] ;  /* 0x0000000402087981 */ /* 0x000164000c1e9900 */
.L_x_3:
[----:B0-----:R-:W0:Y:S08]  /*01d0*/  LDC.64 R2, c[0x0][0x388] ;  /* 0x0000e200ff027b82 */ /* 0x001e300000000a00 */
[----:B------:R-:W1:Y:S08]  /*01e0*/  LDC.64 R4, c[0x0][0x390] ;  /* 0x0000e400ff047b82 */ /* 0x000e700000000a00 */
[----:B------:R-:W2:Y:S01]  /*01f0*/  LDC.64 R6, c[0x0][0x3a8] ;  /* 0x0000ea00ff067b82 */ /* 0x000ea20000000a00 */
[----:B0-----:R-:W-:-:S06]  /*0200*/  IMAD.WIDE R2, R9, 0x4, R2 ;  /* 0x0000000409027825 */ /* 0x001fcc00078e0202 */
[----:B------:R-:W2:Y:S01]  /*0210*/  LDG.E.CONSTANT R3, desc[UR4][R2.64] ;  /* 0x0000000402037981 */ /* 0x000ea2000c1e9900 */
[----:B-1----:R-:W-:-:S06]  /*0220*/  IMAD.WIDE R4, R9, 0x4, R4 ;  /* 0x0000000409047825 */ /* 0x002fcc00078e0204 */
[----:B------:R-:W3:Y:S01]  /*0230*/  LDG.E.CONSTANT R5, desc[UR4][R4.64] ;  /* 0x0000000404057981 */ /* 0x000ee2000c1e9900 */
[----:B--2---:R-:W-:-:S05]  /*0240*/  IMAD.WIDE R6, R3, 0x4, R6 ;  /* 0x0000000403067825 */ /* 0x004fca00078e0206 */
[----:B-----5:R0:W5:Y:S01]  /*0250*/  LDG.E R10, desc[UR4][R6.64] ;  /* 0x00000004060a7981 */ /* 0x020162000c1e1900 */
[----:B------:R-:W-:Y:S01]  /*0260*/  IADD3 R9, PT, PT, R9, 0x1, RZ ;  /* 0x0000000109097810 */ /* 0x000fe20007ffe0ff */
[----:B------:R-:W-:Y:S01]  /*0270*/  BSSY B0, `(.L_x_1) ;  /* 0x0000009000007945 */ /* 0x000fe20003800000 */
[----:B---3--:R-:W-:Y:S02]  /*0280*/  FADD R13, R8, R5 ;  /* 0x00000005080d7221 */ /* 0x008fe40000000000 */
[----:B------:R-:W-:-:S13]  /*0290*/  ISETP.NE.AND P1, PT, R9, R0, PT ;  /* 0x000000000900720c */ /* 0x000fda0003f25270 */
.L_x_2:
[----:B-----5:R-:W-:Y:S01]  /*02a0*/  FMNMX R11, R13, R10, PT ;  /* 0x0000000a0d0b7209 */ /* 0x020fe20003800000 */
[----:B------:R-:W-:Y:S05]  /*02b0*/  YIELD ;  /* 0x0000000000007946 */ /* 0x000fea0003800000 */
[----:B------:R-:W2:Y:S02]  /*02c0*/  ATOMG.E.CAS.STRONG.GPU PT, R11, [R6], R10, R11 ;  /* 0x0000000a060b73a9 */ /* 0x000ea400001ee10b */
[----:B--2---:R-:W-:Y:S01]  /*02d0*/  ISETP.NE.AND P0, PT, R10, R11, PT ;  /* 0x0000000b0a00720c */ /* 0x004fe20003f05270 */
[----:B------:R-:W-:-:S12]  /*02e0*/  IMAD.MOV.U32 R10, RZ, RZ, R11 ;  /* 0x000000ffff0a7224 */ /* 0x000fd800078e000b */
[----:B------:R-:W-:Y:S05]  /*02f0*/  @P0 BRA `(.L_x_2) ;  /* 0xfffffffc00e80947 */ /* 0x000fea000383ffff */
[----:B------:R-:W-:Y:S05]  /*0300*/  BSYNC B0 ;  /* 0x0000000000007941 */ /* 0x000fea0003800000 */
.L_x_1:
[----:B------:R-:W-:Y:S05]  /*0310*/  @P1 BRA `(.L_x_3) ;  /* 0xfffffffc00ac1947 */ /* 0x000fea000383ffff */
[----:B------:R-:W-:Y:S05]  /*0320*/  EXIT ;  /* 0x000000000000794d */ /* 0x000fea0003800000 */
.L_x_4:
        /* <DEDUP_REMOVED lines=13> */
.L_x_8:


//--------------------- .text._Z16initializeArraysPbPfS0_ii --------------------------
	.section	.text._Z16initializeArraysPbPfS0_ii,"ax",@progbits
	.align	128
        .global         _Z16initializeArraysPbPfS0_ii
        .type           _Z16initializeArraysPbPfS0_ii,@function
        .size           _Z16initializeArraysPbPfS0_ii,(.L_x_9 - _Z16initializeArraysPbPfS0_ii)
        .other          _Z16initializeArraysPbPfS0_ii,@"STO_CUDA_ENTRY STV_DEFAULT"
_Z16initializeArraysPbPfS0_ii:
.text._Z16initializeArraysPbPfS0_ii:
        /* <DEDUP_REMOVED lines=8> */
[----:B------:R-:W0:Y:S01]  /*0080*/  LDC R9, c[0x0][0x398] ;  /* 0x0000e600ff097b82 */ /* 0x000e220000000800 */
[----:B------:R-:W1:Y:S01]  /*0090*/  LDCU.64 UR4, c[0x0][0x358] ;  /* 0x00006b00ff0477ac */ /* 0x000e620008000a00 */
[----:B0-----:R-:W-:-:S13]  /*00a0*/  ISETP.NE.AND P0, PT, R7, R9, PT ;  /* 0x000000090700720c */ /* 0x001fda0003f05270 */
[----:B-1----:R-:W-:Y:S05]  /*00b0*/  @P0 BRA `(.L_x_5) ;  /* 0x0000000000300947 */ /* 0x002fea0003800000 */
[----:B------:R-:W0:Y:S01]  /*00c0*/  LDC.64 R6, c[0x0][0x380] ;  /* 0x0000e000ff067b82 */ /* 0x000e220000000a00 */
[----:B------:R-:W-:-:S07]  /*00d0*/  IMAD.MOV.U32 R0, RZ, RZ, 0x1 ;  /* 0x00000001ff007424 */ /* 0x000fce00078e00ff */
[----:B------:R-:W1:Y:S08]  /*00e0*/  LDC.64 R2, c[0x0][0x388] ;  /* 0x0000e200ff027b82 */ /* 0x000e700000000a00 */
[----:B------:R-:W2:Y:S01]  /*00f0*/  LDC.64 R4, c[0x0][0x390] ;  /* 0x0000e400ff047b82 */ /* 0x000ea20000000a00 */
[----:B0-----:R-:W-:-:S04]  /*0100*/  IADD3 R6, P0, PT, R9, R6, RZ ;  /* 0x0000000609067210 */ /* 0x001fc80007f1e0ff */
[C---:B------:R-:W-:Y:S01]  /*0110*/  LEA.HI.X.SX32 R7, R9.reuse, R7, 0x1, P0 ;  /* 0x0000000709077211 */ /* 0x040fe200000f0eff */
[----:B-1----:R-:W-:-:S04]  /*0120*/  IMAD.WIDE R2, R9, 0x4, R2 ;  /* 0x0000000409027825 */ /* 0x002fc800078e0202 */
[----:B------:R-:W-:Y:S04]  /*0130*/  STG.E.U8 desc[UR4][R6.64], R0 ;  /* 0x0000000006007986 */ /* 0x000fe8000c101104 */
[----:B------:R-:W-:Y:S01]  /*0140*/  STG.E desc[UR4][R2.64], RZ ;  /* 0x000000ff02007986 */ /* 0x000fe2000c101904 */
[----:B--2---:R-:W-:-:S05]  /*0150*/  IMAD.WIDE R4, R9, 0x4, R4 ;  /* 0x0000000409047825 */ /* 0x004fca00078e0204 */
[----:B------:R-:W-:Y:S01]  /*0160*/  STG.E desc[UR4][R4.64], RZ ;  /* 0x000000ff04007986 */ /* 0x000fe2000c101904 */
[----:B------:R-:W-:Y:S05]  /*0170*/  EXIT ;  /* 0x000000000000794d */ /* 0x000fea0003800000 */
.L_x_5:
[----:B------:R-:W0:Y:S01]  /*0180*/  LDC.64 R2, c[0x0][0x388] ;  /* 0x0000e200ff027b82 */ /* 0x000e220000000a00 */
[----:B------:R-:W1:Y:S01]  /*0190*/  LDCU.64 UR6, c[0x0][0x380] ;  /* 0x00007000ff0677ac */ /* 0x000e620008000a00 */
[----:B------:R-:W-:-:S06]  /*01a0*/  MOV R9, 0x7f7fffff ;  /* 0x7f7fffff00097802 */ /* 0x000fcc0000000f00 */
[----:B------:R-:W2:Y:S01]  /*01b0*/  LDC.64 R4, c[0x0][0x390] ;  /* 0x0000e400ff047b82 */ /* 0x000ea20000000a00 */
[----:B-1----:R-:W-:-:S04]  /*01c0*/  IADD3 R10, P0, PT, R7, UR6, RZ ;  /* 0x00000006070a7c10 */ /* 0x002fc8000ff1e0ff */
[C---:B------:R-:W-:Y:S01]  /*01d0*/  LEA.HI.X.SX32 R11, R7.reuse, UR7, 0x1, P0 ;  /* 0x00000007070b7c11 */ /* 0x040fe200080f0eff */
[----:B0-----:R-:W-:-:S04]  /*01e0*/  IMAD.WIDE R2, R7, 0x4, R2 ;  /* 0x0000000407027825 */ /* 0x001fc800078e0202 */
[----:B------:R-:W-:Y:S01]  /*01f0*/  STG.E.U8 desc[UR4][R10.64], RZ ;  /* 0x000000ff0a007986 */ /* 0x000fe2000c101104 */
[----:B--2---:R-:W-:-:S03]  /*0200*/  IMAD.WIDE R4, R7, 0x4, R4 ;  /* 0x0000000407047825 */ /* 0x004fc600078e0204 */
[----:B------:R-:W-:Y:S04]  /*0210*/  STG.E desc[UR4][R2.64], R9 ;  /* 0x0000000902007986 */ /* 0x000fe8000c101904 */
[----:B------:R-:W-:Y:S01]  /*0220*/  STG.E desc[UR4][R4.64], R9 ;  /* 0x0000000904007986 */ /* 0x000fe2000c101904 */
[----:B------:R-:W-:Y:S05]  /*0230*/  EXIT ;  /* 0x000000000000794d */ /* 0x000fea0003800000 */
.L_x_6:
        /* <DEDUP_REMOVED lines=12> */
.L_x_9:


//--------------------- .nv.shared.reserved.0     --------------------------
	.section	.nv.shared.reserved.0,"aw",@nobits
	.weak		__nv_reservedSMEM_offset_0_alias
	.size		__nv_reservedSMEM_offset_0_alias, 0, 64
	.other		__nv_reservedSMEM_offset_0_alias,@"STO_CUDA_RESERVED_SHARED STV_DEFAULT"
__nv_reservedSMEM_offset_0_alias:
	.zero		0
	.zero		64


//--------------------- .nv.constant0._Z7Kernel2PKiS0_PKfPbPfS4_i --------------------------
	.section	.nv.constant0._Z7Kernel2PKiS0_PKfPbPfS4_i,"a",@progbits
	.sectionflags	@""
	.align	4
.nv.constant0._Z7Kernel2PKiS0_PKfPbPfS4_i:
	.zero		948


//--------------------- .nv.constant0._Z7Kernel1PKiS0_PKfPbPfS4_ii --------------------------
	.section	.nv.constant0._Z7Kernel1PKiS0_PKfPbPfS4_ii,"a",@progbits
	.sectionflags	@""
	.align	4
.nv.constant0._Z7Kernel1PKiS0_PKfPbPfS4_ii:
	.zero		952


//--------------------- .nv.constant0._Z16initializeArraysPbPfS0_ii --------------------------
	.section	.nv.constant0._Z16initializeArraysPbPfS0_ii,"a",@progbits
	.sectionflags	@""
	.align	4
.nv.constant0._Z16initializeArraysPbPfS0_ii:
	.zero		928


//--------------------- SYMBOLS --------------------------

	.type		.nv.reservedSmem.offset0,@object
	.size		.nv.reservedSmem.offset0,0x4
